//
// Generated by NVIDIA NVVM Compiler
//
// Compiler Build ID: CL-36424714
// Cuda compilation tools, release 13.0, V13.0.88
// Based on NVVM 20.0.0
//

.version 9.0
.target sm_100
.address_size 64

	// .globl	_Z20matrixMultiplicationiiiPiS_S_i
// _ZZ20matrixMultiplicationiiiPiS_S_iE3s_A has been demoted
// _ZZ20matrixMultiplicationiiiPiS_S_iE3s_B has been demoted
// _ZZ20matrixMultiplicationiiiPiS_S_iE1t has been demoted

.visible .entry _Z20matrixMultiplicationiiiPiS_S_i(
	.param .u32 _Z20matrixMultiplicationiiiPiS_S_i_param_0,
	.param .u32 _Z20matrixMultiplicationiiiPiS_S_i_param_1,
	.param .u32 _Z20matrixMultiplicationiiiPiS_S_i_param_2,
	.param .u64 .ptr .align 1 _Z20matrixMultiplicationiiiPiS_S_i_param_3,
	.param .u64 .ptr .align 1 _Z20matrixMultiplicationiiiPiS_S_i_param_4,
	.param .u64 .ptr .align 1 _Z20matrixMultiplicationiiiPiS_S_i_param_5,
	.param .u32 _Z20matrixMultiplicationiiiPiS_S_i_param_6
)
{
	.reg .pred 	%p<25>;
	.reg .b32 	%r<142>;
	.reg .b64 	%rd<39>;
	// demoted variable
	.shared .align 4 .b8 _ZZ20matrixMultiplicationiiiPiS_S_iE3s_A[128];
	// demoted variable
	.shared .align 4 .b8 _ZZ20matrixMultiplicationiiiPiS_S_iE3s_B[128];
	// demoted variable
	.shared .align 4 .u32 _ZZ20matrixMultiplicationiiiPiS_S_iE1t;
	ld.param.u32 	%r79, [_Z20matrixMultiplicationiiiPiS_S_i_param_0];
	ld.param.u32 	%r76, [_Z20matrixMultiplicationiiiPiS_S_i_param_1];
	ld.param.u32 	%r80, [_Z20matrixMultiplicationiiiPiS_S_i_param_2];
	ld.param.u64 	%rd4, [_Z20matrixMultiplicationiiiPiS_S_i_param_3];
	ld.param.u64 	%rd5, [_Z20matrixMultiplicationiiiPiS_S_i_param_4];
	ld.param.u64 	%rd3, [_Z20matrixMultiplicationiiiPiS_S_i_param_5];
	ld.param.u32 	%r81, [_Z20matrixMultiplicationiiiPiS_S_i_param_6];
	cvta.to.global.u64 	%rd1, %rd5;
	cvta.to.global.u64 	%rd2, %rd4;
	st.shared.u32 	[_ZZ20matrixMultiplicationiiiPiS_S_iE1t], %r81;
	mov.u32 	%r82, %ctaid.x;
	mov.u32 	%r83, %ntid.x;
	mov.u32 	%r1, %tid.x;
	mad.lo.s32 	%r2, %r82, %r83, %r1;
	mov.u32 	%r84, %ctaid.y;
	mov.u32 	%r85, %ntid.y;
	mul.lo.s32 	%r3, %r84, %r85;
	mov.u32 	%r4, %tid.y;
	add.s32 	%r86, %r3, %r4;
	setp.ge.s32 	%p1, %r2, %r79;
	setp.ge.s32 	%p2, %r86, %r80;
	or.pred  	%p3, %p1, %p2;
	setp.lt.s32 	%p4, %r76, 1;
	mov.b32 	%r141, 0;
	or.pred  	%p5, %p3, %p4;
	@%p5 bra 	$L__BB0_42;
	mul.lo.s32 	%r6, %r76, %r2;
	shl.b32 	%r89, %r1, 2;
	mov.u32 	%r90, _ZZ20matrixMultiplicationiiiPiS_S_iE3s_A;
	add.s32 	%r7, %r90, %r89;
	shl.b32 	%r91, %r4, 2;
	mov.u32 	%r92, _ZZ20matrixMultiplicationiiiPiS_S_iE3s_B;
	add.s32 	%r8, %r92, %r91;
	mul.lo.s32 	%r9, %r76, %r86;
	and.b32  	%r10, %r76, 3;
	setp.lt.u32 	%p6, %r76, 4;
	mov.b32 	%r133, 0;
	mov.u32 	%r141, %r133;
	@%p6 bra 	$L__BB0_32;
	and.b32  	%r133, %r76, 2147483644;
	neg.s32 	%r126, %r133;
	add.s32 	%r125, %r6, 1;
	mad.lo.s32 	%r124, %r80, 3, %r86;
	shl.b32 	%r15, %r80, 2;
	add.s32 	%r123, %r9, 1;
	shl.b32 	%r94, %r80, 1;
	add.s32 	%r122, %r86, %r94;
	add.s32 	%r95, %r4, %r80;
	add.s32 	%r121, %r95, %r3;
	mov.b32 	%r141, 0;
	mov.u32 	%r120, %r86;
$L__BB0_3:
	setp.ne.s32 	%p7, %r4, 0;
	@%p7 bra 	$L__BB0_5;
	add.s32 	%r96, %r125, -1;
	mul.wide.u32 	%rd6, %r96, 4;
	add.s64 	%rd7, %rd2, %rd6;
	ld.global.u32 	%r97, [%rd7];
	st.shared.u32 	[%r7], %r97;
$L__BB0_5:
	setp.eq.s32 	%p8, %r1, 0;
	@%p8 bra 	$L__BB0_7;
	ld.shared.u32 	%r128, [%r8];
	bra.uni 	$L__BB0_10;
$L__BB0_7:
	ld.shared.u32 	%r98, [_ZZ20matrixMultiplicationiiiPiS_S_iE1t];
	setp.ne.s32 	%p9, %r98, 1;
	@%p9 bra 	$L__BB0_9;
	add.s32 	%r99, %r123, -1;
	mul.wide.u32 	%rd10, %r99, 4;
	add.s64 	%rd11, %rd1, %rd10;
	ld.global.u32 	%r128, [%rd11];
	st.shared.u32 	[%r8], %r128;
	bra.uni 	$L__BB0_10;
$L__BB0_9:
	mul.wide.u32 	%rd8, %r120, 4;
	add.s64 	%rd9, %rd1, %rd8;
	ld.global.u32 	%r128, [%rd9];
	st.shared.u32 	[%r8], %r128;
$L__BB0_10:
	ld.shared.u32 	%r100, [%r7];
	mad.lo.s32 	%r31, %r128, %r100, %r141;
	bar.sync 	0;
	@%p7 bra 	$L__BB0_12;
	mul.wide.u32 	%rd12, %r125, 4;
	add.s64 	%rd13, %rd2, %rd12;
	ld.global.u32 	%r101, [%rd13];
	st.shared.u32 	[%r7], %r101;
$L__BB0_12:
	@%p8 bra 	$L__BB0_14;
	ld.shared.u32 	%r129, [%r8];
	bra.uni 	$L__BB0_17;
$L__BB0_14:
	ld.shared.u32 	%r102, [_ZZ20matrixMultiplicationiiiPiS_S_iE1t];
	setp.eq.s32 	%p12, %r102, 1;
	@%p12 bra 	$L__BB0_16;
	mul.wide.u32 	%rd14, %r121, 4;
	add.s64 	%rd15, %rd1, %rd14;
	ld.global.u32 	%r129, [%rd15];
	st.shared.u32 	[%r8], %r129;
	bra.uni 	$L__BB0_17;
$L__BB0_16:
	mul.wide.u32 	%rd16, %r123, 4;
	add.s64 	%rd17, %rd1, %rd16;
	ld.global.u32 	%r129, [%rd17];
	st.shared.u32 	[%r8], %r129;
$L__BB0_17:
	ld.shared.u32 	%r103, [%r7];
	mad.lo.s32 	%r36, %r129, %r103, %r31;
	bar.sync 	0;
	@%p7 bra 	$L__BB0_19;
	add.s32 	%r104, %r125, 1;
	mul.wide.u32 	%rd18, %r104, 4;
	add.s64 	%rd19, %rd2, %rd18;
	ld.global.u32 	%r105, [%rd19];
	st.shared.u32 	[%r7], %r105;
$L__BB0_19:
	@%p8 bra 	$L__BB0_21;
	ld.shared.u32 	%r130, [%r8];
	bra.uni 	$L__BB0_24;
$L__BB0_21:
	ld.shared.u32 	%r106, [_ZZ20matrixMultiplicationiiiPiS_S_iE1t];
	setp.eq.s32 	%p15, %r106, 1;
	@%p15 bra 	$L__BB0_23;
	mul.wide.u32 	%rd20, %r122, 4;
	add.s64 	%rd21, %rd1, %rd20;
	ld.global.u32 	%r130, [%rd21];
	st.shared.u32 	[%r8], %r130;
	bra.uni 	$L__BB0_24;
$L__BB0_23:
	add.s32 	%r107, %r123, 1;
	mul.wide.u32 	%rd22, %r107, 4;
	add.s64 	%rd23, %rd1, %rd22;
	ld.global.u32 	%r130, [%rd23];
	st.shared.u32 	[%r8], %r130;
$L__BB0_24:
	ld.shared.u32 	%r108, [%r7];
	mad.lo.s32 	%r41, %r130, %r108, %r36;
	bar.sync 	0;
	@%p7 bra 	$L__BB0_26;
	add.s32 	%r109, %r125, 2;
	mul.wide.u32 	%rd24, %r109, 4;
	add.s64 	%rd25, %rd2, %rd24;
	ld.global.u32 	%r110, [%rd25];
	st.shared.u32 	[%r7], %r110;
$L__BB0_26:
	@%p8 bra 	$L__BB0_28;
	ld.shared.u32 	%r131, [%r8];
	bra.uni 	$L__BB0_31;
$L__BB0_28:
	ld.shared.u32 	%r111, [_ZZ20matrixMultiplicationiiiPiS_S_iE1t];
	setp.eq.s32 	%p18, %r111, 1;
	@%p18 bra 	$L__BB0_30;
	mul.wide.u32 	%rd26, %r124, 4;
	add.s64 	%rd27, %rd1, %rd26;
	ld.global.u32 	%r131, [%rd27];
	st.shared.u32 	[%r8], %r131;
	bra.uni 	$L__BB0_31;
$L__BB0_30:
	add.s32 	%r112, %r123, 2;
	mul.wide.u32 	%rd28, %r112, 4;
	add.s64 	%rd29, %rd1, %rd28;
	ld.global.u32 	%r131, [%rd29];
	st.shared.u32 	[%r8], %r131;
$L__BB0_31:
	ld.shared.u32 	%r113, [%r7];
	mad.lo.s32 	%r141, %r131, %r113, %r41;
	bar.sync 	0;
	add.s32 	%r126, %r126, 4;
	add.s32 	%r125, %r125, 4;
	add.s32 	%r124, %r124, %r15;
	add.s32 	%r123, %r123, 4;
	add.s32 	%r122, %r122, %r15;
	add.s32 	%r121, %r121, %r15;
	add.s32 	%r120, %r120, %r15;
	setp.ne.s32 	%p19, %r126, 0;
	@%p19 bra 	$L__BB0_3;
$L__BB0_32:
	setp.eq.s32 	%p20, %r10, 0;
	@%p20 bra 	$L__BB0_42;
	add.s32 	%r138, %r133, %r9;
	mad.lo.s32 	%r137, %r133, %r80, %r86;
	add.s32 	%r136, %r133, %r6;
	neg.s32 	%r135, %r10;
$L__BB0_34:
	.pragma "nounroll";
	setp.ne.s32 	%p21, %r4, 0;
	@%p21 bra 	$L__BB0_36;
	mul.wide.u32 	%rd30, %r136, 4;
	add.s64 	%rd31, %rd2, %rd30;
	ld.global.u32 	%r114, [%rd31];
	st.shared.u32 	[%r7], %r114;
$L__BB0_36:
	setp.eq.s32 	%p22, %r1, 0;
	@%p22 bra 	$L__BB0_38;
	ld.shared.u32 	%r140, [%r8];
	bra.uni 	$L__BB0_41;
$L__BB0_38:
	ld.shared.u32 	%r115, [_ZZ20matrixMultiplicationiiiPiS_S_iE1t];
	setp.eq.s32 	%p23, %r115, 1;
	@%p23 bra 	$L__BB0_40;
	mul.wide.u32 	%rd32, %r137, 4;
	add.s64 	%rd33, %rd1, %rd32;
	ld.global.u32 	%r140, [%rd33];
	st.shared.u32 	[%r8], %r140;
	bra.uni 	$L__BB0_41;
$L__BB0_40:
	mul.wide.u32 	%rd34, %r138, 4;
	add.s64 	%rd35, %rd1, %rd34;
	ld.global.u32 	%r140, [%rd35];
	st.shared.u32 	[%r8], %r140;
$L__BB0_41:
	ld.shared.u32 	%r116, [%r7];
	mad.lo.s32 	%r141, %r140, %r116, %r141;
	bar.sync 	0;
	add.s32 	%r138, %r138, 1;
	add.s32 	%r137, %r137, %r80;
	add.s32 	%r136, %r136, 1;
	add.s32 	%r135, %r135, 1;
	setp.ne.s32 	%p24, %r135, 0;
	@%p24 bra 	$L__BB0_34;
$L__BB0_42:
	cvta.to.global.u64 	%rd36, %rd3;
	mad.lo.s32 	%r117, %r80, %r2, %r86;
	mul.wide.s32 	%rd37, %r117, 4;
	add.s64 	%rd38, %rd36, %rd37;
	ld.global.u32 	%r118, [%rd38];
	add.s32 	%r119, %r118, %r141;
	st.global.u32 	[%rd38], %r119;
	ret;

}


// ===== COMPILED SASS (sm_100) =====

	.target	sm_100

	.elftype	@"ET_EXEC"


//--------------------- .note.nv.tkinfo           --------------------------
	.section	.note.nv.tkinfo,"",@"SHT_NOTE"
	.sectionflags	@"SHF_NOTE_NV_TKINFO"
	.tkinfo
        /*0018*/ 	.word	0x00000002
        /*0030*/ 	.string	""
        /*0030*/ 	.string	"ptxas"
        /*0030*/ 	.string	"Cuda compilation tools, release 13.0, V13.0.88"
        /*0030*/ 	.string	"Build cuda_13.0.r13.0/compiler.36424714_0"
        /*0030*/ 	.string	"-arch sm_100 -m 64 "



//--------------------- .note.nv.cuinfo           --------------------------
	.section	.note.nv.cuinfo,"",@"SHT_NOTE"
	.sectionflags	@"SHF_NOTE_NV_CUINFO"
        /*0018*/ 	.short	0x0002
        /*001a*/ 	.short	0x0064
        /*001c*/ 	.short	0x0082
	.zero		2


//--------------------- .nv.info                  --------------------------
	.section	.nv.info,"",@"SHT_CUDA_INFO"
	.align	4


	//----- nvinfo : EIATTR_REGCOUNT
	.align		4
        /*0000*/ 	.byte	0x04, 0x2f
        /*0002*/ 	.short	(.L_1 - .L_0)
	.align		4
.L_0:
        /*0004*/ 	.word	index@(_Z20matrixMultiplicationiiiPiS_S_i)
        /*0008*/ 	.word	0x00000020


	//----- nvinfo : EIATTR_FRAME_SIZE
	.align		4
.L_1:
        /*000c*/ 	.byte	0x04, 0x11
        /*000e*/ 	.short	(.L_3 - .L_2)
	.align		4
.L_2:
        /*0010*/ 	.word	index@(_Z20matrixMultiplicationiiiPiS_S_i)
        /*0014*/ 	.word	0x00000000


	//----- nvinfo : EIATTR_MIN_STACK_SIZE
	.align		4
.L_3:
        /*0018*/ 	.byte	0x04, 0x12
        /*001a*/ 	.short	(.L_5 - .L_4)
	.align		4
.L_4:
        /*001c*/ 	.word	index@(_Z20matrixMultiplicationiiiPiS_S_i)
        /*0020*/ 	.word	0x00000000
.L_5:


//--------------------- .nv.compat                --------------------------
	.section	.nv.compat,"",@"SHT_CUDA_COMPAT_INFO"
	.align	4
        /*0000*/ 	.byte	0x02, 0x09, 0x00, 0x00, 0x02, 0x02, 0x01, 0x00, 0x02, 0x05, 0x05, 0x00, 0x03, 0x07, 0x01, 0x01
        /*0010*/ 	.byte	0x02, 0x03, 0x00, 0x00, 0x02, 0x06, 0x01, 0x00, 0x04, 0x0b, 0x08, 0x00, 0x09, 0x00, 0x00, 0x00
        /*0020*/ 	.byte	0x00, 0x00, 0x00, 0x00


//--------------------- .nv.info._Z20matrixMultiplicationiiiPiS_S_i --------------------------
	.section	.nv.info._Z20matrixMultiplicationiiiPiS_S_i,"",@"SHT_CUDA_INFO"
	.sectionflags	@""
	.align	4


	//----- nvinfo : EIATTR_CUDA_API_VERSION
	.align		4
        /*0000*/ 	.byte	0x04, 0x37
        /*0002*/ 	.short	(.L_7 - .L_6)
.L_6:
        /*0004*/ 	.word	0x00000082


	//----- nvinfo : EIATTR_KPARAM_INFO
	.align		4
.L_7:
        /*0008*/ 	.byte	0x04, 0x17
        /*000a*/ 	.short	(.L_9 - .L_8)
.L_8:
        /*000c*/ 	.word	0x00000000
        /*0010*/ 	.short	0x0006
        /*0012*/ 	.short	0x0028
        /*0014*/ 	.byte	0x00, 0xf0, 0x11, 0x00


	//----- nvinfo : EIATTR_KPARAM_INFO
	.align		4
.L_9:
        /*0018*/ 	.byte	0x04, 0x17
        /*001a*/ 	.short	(.L_11 - .L_10)
.L_10:
        /*001c*/ 	.word	0x00000000
        /*0020*/ 	.short	0x0005
        /*0022*/ 	.short	0x0020
        /*0024*/ 	.byte	0x00, 0xf5, 0x21, 0x00


	//----- nvinfo : EIATTR_KPARAM_INFO
	.align		4
.L_11:
        /*0028*/ 	.byte	0x04, 0x17
        /*002a*/ 	.short	(.L_13 - .L_12)
.L_12:
        /*002c*/ 	.word	0x00000000
        /*0030*/ 	.short	0x0004
        /*0032*/ 	.short	0x0018
        /*0034*/ 	.byte	0x00, 0xf5, 0x21, 0x00


	//----- nvinfo : EIATTR_KPARAM_INFO
	.align		4
.L_13:
        /*0038*/ 	.byte	0x04, 0x17
        /*003a*/ 	.short	(.L_15 - .L_14)
.L_14:
        /*003c*/ 	.word	0x00000000
        /*0040*/ 	.short	0x0003
        /*0042*/ 	.short	0x0010
        /*0044*/ 	.byte	0x00, 0xf5, 0x21, 0x00


	//----- nvinfo : EIATTR_KPARAM_INFO
	.align		4
.L_15:
        /*0048*/ 	.byte	0x04, 0x17
        /*004a*/ 	.short	(.L_17 - .L_16)
.L_16:
        /*004c*/ 	.word	0x00000000
        /*0050*/ 	.short	0x0002
        /*0052*/ 	.short	0x0008
        /*0054*/ 	.byte	0x00, 0xf0, 0x11, 0x00


	//----- nvinfo : EIATTR_KPARAM_INFO
	.align		4
.L_17:
        /*0058*/ 	.byte	0x04, 0x17
        /*005a*/ 	.short	(.L_19 - .L_18)
.L_18:
        /*005c*/ 	.word	0x00000000
        /*0060*/ 	.short	0x0001
        /*0062*/ 	.short	0x0004
        /*0064*/ 	.byte	0x00, 0xf0, 0x11, 0x00


	//----- nvinfo : EIATTR_KPARAM_INFO
	.align		4
.L_19:
        /*0068*/ 	.byte	0x04, 0x17
        /*006a*/ 	.short	(.L_21 - .L_20)
.L_20:
        /*006c*/ 	.word	0x00000000
        /*0070*/ 	.short	0x0000
        /*0072*/ 	.short	0x0000
        /*0074*/ 	.byte	0x00, 0xf0, 0x11, 0x00


	//----- nvinfo : EIATTR_SPARSE_MMA_MASK
	.align		4
.L_21:
        /*0078*/ 	.byte	0x03, 0x50
        /*007a*/ 	.short	0x0000


	//----- nvinfo : EIATTR_MAXREG_COUNT
	.align		4
        /*007c*/ 	.byte	0x03, 0x1b
        /*007e*/ 	.short	0x00ff


	//----- nvinfo : EIATTR_NUM_BARRIERS
	.align		4
        /*0080*/ 	.byte	0x02, 0x4c
        /*0082*/ 	.byte	0x01
	.zero		1


	//----- nvinfo : EIATTR_MERCURY_ISA_VERSION
	.align		4
        /*0084*/ 	.byte	0x03, 0x5f
        /*0086*/ 	.short	0x0101


	//----- nvinfo : EIATTR_VRC_CTA_INIT_COUNT
	.align		4
        /*0088*/ 	.byte	0x02, 0x4a
	.zero		1
	.zero		1


	//----- nvinfo : EIATTR_EXIT_INSTR_OFFSETS
	.align		4
        /*008c*/ 	.byte	0x04, 0x1c
        /*008e*/ 	.short	(.L_23 - .L_22)


	//   ....[0]....
.L_22:
        /*0090*/ 	.word	0x00000cf0


	//----- nvinfo : EIATTR_CRS_STACK_SIZE
	.align		4
.L_23:
        /*0094*/ 	.byte	0x04, 0x1e
        /*0096*/ 	.short	(.L_25 - .L_24)
.L_24:
        /*0098*/ 	.word	0x00000000


	//----- nvinfo : EIATTR_CBANK_PARAM_SIZE
	.align		4
.L_25:
        /*009c*/ 	.byte	0x03, 0x19
        /*009e*/ 	.short	0x002c


	//----- nvinfo : EIATTR_PARAM_CBANK
	.align		4
        /*00a0*/ 	.byte	0x04, 0x0a
        /*00a2*/ 	.short	(.L_27 - .L_26)
	.align		4
.L_26:
        /*00a4*/ 	.word	index@(.nv.constant0._Z20matrixMultiplicationiiiPiS_S_i)
        /*00a8*/ 	.short	0x0380
        /*00aa*/ 	.short	0x002c


	//----- nvinfo : EIATTR_SW_WAR
	.align		4
.L_27:
        /*00ac*/ 	.byte	0x04, 0x36
        /*00ae*/ 	.short	(.L_29 - .L_28)
.L_28:
        /*00b0*/ 	.word	0x00000008
.L_29:


//--------------------- .nv.callgraph             --------------------------
	.section	.nv.callgraph,"",@"SHT_CUDA_CALLGRAPH"
	.align	4
	.sectionentsize	8
	.align		4
        /*0000*/ 	.word	0x00000000
	.align		4
        /*0004*/ 	.word	0xffffffff
	.align		4
        /*0008*/ 	.word	0x00000000
	.align		4
        /*000c*/ 	.word	0xfffffffe
	.align		4
        /*0010*/ 	.word	0x00000000
	.align		4
        /*0014*/ 	.word	0xfffffffd
	.align		4
        /*0018*/ 	.word	0x00000000
	.align		4
        /*001c*/ 	.word	0xfffffffc


//--------------------- .text._Z20matrixMultiplicationiiiPiS_S_i --------------------------
	.section	.text._Z20matrixMultiplicationiiiPiS_S_i,"ax",@progbits
	.align	128
        .global         _Z20matrixMultiplicationiiiPiS_S_i
        .type           _Z20matrixMultiplicationiiiPiS_S_i,@function
        .size           _Z20matrixMultiplicationiiiPiS_S_i,(.L_x_22 - _Z20matrixMultiplicationiiiPiS_S_i)
        .other          _Z20matrixMultiplicationiiiPiS_S_i,@"STO_CUDA_ENTRY STV_DEFAULT"
_Z20matrixMultiplicationiiiPiS_S_i:
.text._Z20matrixMultiplicationiiiPiS_S_i:
[----:B------:R-:W-:Y:S01]  /*0000*/  LDC R1, c[0x0][0x37c] ;  /* 0x0000df00ff017b82 */ /* 0x000fe20000000800 */
[----:B------:R-:W0:Y:S07]  /*0010*/  S2R R0, SR_TID.Y ;  /* 0x0000000000007919 */ /* 0x000e2e0000002200 */
[----:B------:R-:W-:Y:S01]  /*0020*/  S2UR UR4, SR_CTAID.Y ;  /* 0x00000000000479c3 */ /* 0x000fe20000002600 */
[----:B------:R-:W1:Y:S01]  /*0030*/  LDCU UR12, c[0x0][0x388] ;  /* 0x00007100ff0c77ac */ /* 0x000e620008000800 */
[----:B------:R-:W-:Y:S01]  /*0040*/  BSSY B0, `(.L_x_0) ;  /* 0x00000c4000007945 */ /* 0x000fe20003800000 */
[----:B------:R-:W2:Y:S01]  /*0050*/  S2R R2, SR_TID.X ;  /* 0x0000000000027919 */ /* 0x000ea20000002100 */
[----:B------:R-:W-:Y:S01]  /*0060*/  HFMA2 R22, -RZ, RZ, 0, 0 ;  /* 0x00000000ff167431 */ /* 0x000fe200000001ff */
[----:B------:R-:W-:Y:S01]  /*0070*/  UMOV UR7, 0x400 ;  /* 0x0000040000077882 */ /* 0x000fe20000000000 */
[----:B------:R-:W3:Y:S02]  /*0080*/  LDCU.64 UR8, c[0x0][0x358] ;  /* 0x00006b00ff0877ac */ /* 0x000ee40008000a00 */
[----:B------:R-:W4:Y:S01]  /*0090*/  S2UR UR10, SR_CgaCtaId ;  /* 0x00000000000a79c3 */ /* 0x000f220000008800 */
[----:B------:R-:W0:Y:S07]  /*00a0*/  LDCU UR13, c[0x0][0x388] ;  /* 0x00007100ff0d77ac */ /* 0x000e2e0008000800 */
[----:B------:R-:W2:Y:S01]  /*00b0*/  LDC R3, c[0x0][0x360] ;  /* 0x0000d800ff037b82 */ /* 0x000ea20000000800 */
[----:B------:R-:W5:Y:S01]  /*00c0*/  LDCU UR5, c[0x0][0x364] ;  /* 0x00006c80ff0577ac */ /* 0x000f620008000800 */
[----:B-1----:R-:W-:Y:S01]  /*00d0*/  MOV R16, UR12 ;  /* 0x0000000c00107c02 */ /* 0x002fe20008000f00 */
[----:B------:R-:W1:Y:S05]  /*00e0*/  LDCU UR12, c[0x0][0x388] ;  /* 0x00007100ff0c77ac */ /* 0x000e6a0008000800 */
[----:B------:R-:W2:Y:S08]  /*00f0*/  S2UR UR6, SR_CTAID.X ;  /* 0x00000000000679c3 */ /* 0x000eb00000002500 */
[----:B------:R-:W3:Y:S01]  /*0100*/  LDC R5, c[0x0][0x3a8] ;  /* 0x0000ea00ff057b82 */ /* 0x000ee20000000800 */
[----:B----4-:R-:W-:-:S02]  /*0110*/  ULEA UR11, UR10, UR7, 0x18 ;  /* 0x000000070a0b7291 */ /* 0x010fc4000f8ec0ff */
[----:B-----5:R-:W-:-:S05]  /*0120*/  UIMAD UR4, UR4, UR5, URZ ;  /* 0x00000005040472a4 */ /* 0x020fca000f8e02ff */
[----:B------:R-:W4:Y:S01]  /*0130*/  LDC.64 R10, c[0x0][0x380] ;  /* 0x0000e000ff0a7b82 */ /* 0x000f220000000a00 */
[----:B0-----:R-:W-:-:S05]  /*0140*/  VIADD R4, R0, UR4 ;  /* 0x0000000400047c36 */ /* 0x001fca0008000000 */
[----:B------:R-:W-:Y:S01]  /*0150*/  ISETP.GE.AND P0, PT, R4, R16, PT ;  /* 0x000000100400720c */ /* 0x000fe20003f06270 */
[----:B--2---:R-:W-:Y:S01]  /*0160*/  IMAD R3, R3, UR6, R2 ;  /* 0x0000000603037c24 */ /* 0x004fe2000f8e0202 */
[----:B---3--:R0:W-:Y:S04]  /*0170*/  STS [UR11+0x100], R5 ;  /* 0x00010005ff007988 */ /* 0x0081e8000800080b */
[----:B----4-:R-:W-:-:S04]  /*0180*/  ISETP.GE.OR P0, PT, R3, R10, P0 ;  /* 0x0000000a0300720c */ /* 0x010fc80000706670 */
[----:B------:R-:W-:-:S13]  /*0190*/  ISETP.LT.OR P0, PT, R11, 0x1, P0 ;  /* 0x000000010b00780c */ /* 0x000fda0000701670 */
[----:B01----:R-:W-:Y:S05]  /*01a0*/  @P0 BRA `(.L_x_1) ;  /* 0x0000000800b40947 */ /* 0x003fea0003800000 */
[C---:B------:R-:W-:Y:S01]  /*01b0*/  ISETP.GE.U32.AND P0, PT, R11.reuse, 0x4, PT ;  /* 0x000000040b00780c */ /* 0x040fe20003f06070 */
[----:B------:R-:W-:Y:S01]  /*01c0*/  UIADD3 UR5, UPT, UPT, UR7, 0x80, URZ ;  /* 0x0000008007057890 */ /* 0x000fe2000fffe0ff */
[----:B------:R-:W-:Y:S01]  /*01d0*/  LEA R5, R2, UR11, 0x2 ;  /* 0x0000000b02057c11 */ /* 0x000fe2000f8e10ff */
[----:B------:R-:W-:Y:S01]  /*01e0*/  IMAD.MOV.U32 R7, RZ, RZ, RZ ;  /* 0x000000ffff077224 */ /* 0x000fe200078e00ff */
[----:B------:R-:W-:Y:S01]  /*01f0*/  LOP3.LUT R6, R11, 0x3, RZ, 0xc0, !PT ;  /* 0x000000030b067812 */ /* 0x000fe200078ec0ff */
[----:B------:R-:W-:Y:S01]  /*0200*/  ULEA UR5, UR10, UR5, 0x18 ;  /* 0x000000050a057291 */ /* 0x000fe2000f8ec0ff */
[----:B------:R-:W-:-:S05]  /*0210*/  MOV R22, RZ ;  /* 0x000000ff00167202 */ /* 0x000fca0000000f00 */
[----:B------:R-:W-:Y:S02]  /*0220*/  LEA R8, R0, UR5, 0x2 ;  /* 0x0000000500087c11 */ /* 0x000fe4000f8e10ff */
[----:B------:R-:W-:Y:S05]  /*0230*/  @!P0 BRA `(.L_x_2) ;  /* 0x0000000400f08947 */ /* 0x000fea0003800000 */
[----:B------:R-:W0:Y:S01]  /*0240*/  LDC.64 R12, c[0x0][0x398] ;  /* 0x0000e600ff0c7b82 */ /* 0x000e220000000a00 */
[----:B------:R-:W-:Y:S01]  /*0250*/  LOP3.LUT R7, R11, 0x7ffffffc, RZ, 0xc0, !PT ;  /* 0x7ffffffc0b077812 */ /* 0x000fe200078ec0ff */
[-C--:B------:R-:W-:Y:S01]  /*0260*/  IMAD R9, R3, R11.reuse, 0x1 ;  /* 0x0000000103097424 */ /* 0x080fe200078e020b */
[----:B------:R-:W-:Y:S01]  /*0270*/  ISETP.NE.AND P0, PT, R0, RZ, PT ;  /* 0x000000ff0000720c */ /* 0x000fe20003f05270 */
[----:B------:R-:W-:Y:S01]  /*0280*/  IMAD R10, R4, R11, 0x1 ;  /* 0x00000001040a7424 */ /* 0x000fe200078e020b */
[C---:B------:R-:W-:Y:S01]  /*0290*/  IADD3 R23, PT, PT, R16.reuse, UR4, R0 ;  /* 0x0000000410177c10 */ /* 0x040fe2000fffe000 */
[C-C-:B------:R-:W-:Y:S01]  /*02a0*/  IMAD R11, R16.reuse, 0x3, R4.reuse ;  /* 0x00000003100b7824 */ /* 0x140fe200078e0204 */
[----:B------:R-:W-:Y:S01]  /*02b0*/  MOV R22, RZ ;  /* 0x000000ff00167202 */ /* 0x000fe20000000f00 */
[----:B------:R-:W1:Y:S01]  /*02c0*/  LDC.64 R14, c[0x0][0x390] ;  /* 0x0000e400ff0e7b82 */ /* 0x000e620000000a00 */
[--C-:B------:R-:W-:Y:S01]  /*02d0*/  IMAD R21, R16, 0x2, R4.reuse ;  /* 0x0000000210157824 */ /* 0x100fe200078e0204 */
[----:B------:R-:W-:Y:S01]  /*02e0*/  IADD3 R20, PT, PT, -R7, RZ, RZ ;  /* 0x000000ff07147210 */ /* 0x000fe20007ffe1ff */
[----:B------:R-:W-:-:S07]  /*02f0*/  IMAD.MOV.U32 R25, RZ, RZ, R4 ;  /* 0x000000ffff197224 */ /* 0x000fce00078e0004 */
.L_x_17:
[----:B------:R-:W2:Y:S01]  /*0300*/  @!P0 LDC.64 R16, c[0x0][0x390] ;  /* 0x0000e400ff108b82 */ /* 0x000ea20000000a00 */
[----:B------:R-:W-:-:S04]  /*0310*/  @!P0 VIADD R19, R9, 0xffffffff ;  /* 0xffffffff09138836 */ /* 0x000fc80000000000 */
[----:B--2---:R-:W-:-:S06]  /*0320*/  @!P0 IMAD.WIDE.U32 R16, R19, 0x4, R16 ;  /* 0x0000000413108825 */ /* 0x004fcc00078e0010 */
[----:B------:R-:W2:Y:S01]  /*0330*/  @!P0 LDG.E R16, desc[UR8][R16.64] ;  /* 0x0000000810108981 */ /* 0x000ea2000c1e1900 */
[----:B------:R-:W-:Y:S01]  /*0340*/  ISETP.NE.AND P1, PT, R2, RZ, PT ;  /* 0x000000ff0200720c */ /* 0x000fe20003f25270 */
[----:B------:R-:W-:Y:S02]  /*0350*/  BSSY.RECONVERGENT B1, `(.L_x_3) ;  /* 0x0000010000017945 */ /* 0x000fe40003800200 */
[----:B--2---:R2:W-:Y:S10]  /*0360*/  @!P0 STS [R5], R16 ;  /* 0x0000001005008388 */ /* 0x0045f40000000800 */
[----:B---3--:R2:W3:Y:S01]  /*0370*/  @P1 LDS R27, [R8] ;  /* 0x00000000081b1984 */ /* 0x0084e20000000800 */
[----:B0-----:R-:W-:Y:S05]  /*0380*/  @P1 BRA `(.L_x_4) ;  /* 0x0000000000301947 */ /* 0x001fea0003800000 */
[----:B------:R-:W4:Y:S01]  /*0390*/  S2UR UR6, SR_CgaCtaId ;  /* 0x00000000000679c3 */ /* 0x000f220000008800 */
[----:B------:R-:W-:Y:S02]  /*03a0*/  UMOV UR5, 0x400 ;  /* 0x0000040000057882 */ /* 0x000fe40000000000 */
[----:B----4-:R-:W-:-:S09]  /*03b0*/  ULEA UR5, UR6, UR5, 0x18 ;  /* 0x0000000506057291 */ /* 0x010fd2000f8ec0ff */
[----:B--2---:R-:W2:Y:S02]  /*03c0*/  LDS R16, [UR5+0x100] ;  /* 0x00010005ff107984 */ /* 0x004ea40008000800 */
[----:B--2---:R-:W-:-:S13]  /*03d0*/  ISETP.NE.AND P2, PT, R16, 0x1, PT ;  /* 0x000000011000780c */ /* 0x004fda0003f45270 */
[----:B------:R-:W-:-:S05]  /*03e0*/  @!P2 IADD3 R19, PT, PT, R10, -0x1, RZ ;  /* 0xffffffff0a13a810 */ /* 0x000fca0007ffe0ff */
[----:B0-----:R-:W-:-:S05]  /*03f0*/  @!P2 IMAD.WIDE.U32 R18, R19, 0x4, R12 ;  /* 0x000000041312a825 */ /* 0x001fca00078e000c */
[----:B---3--:R-:W2:Y:S01]  /*0400*/  @!P2 LDG.E R27, desc[UR8][R18.64] ;  /* 0x00000008121ba981 */ /* 0x008ea2000c1e1900 */
[----:B------:R-:W-:-:S03]  /*0410*/  @P2 IMAD.WIDE.U32 R16, R25, 0x4, R12 ;  /* 0x0000000419102825 */ /* 0x000fc600078e000c */
[----:B--2---:R4:W-:Y:S04]  /*0420*/  @!P2 STS [R8], R27 ;  /* 0x0000001b0800a388 */ /* 0x0049e80000000800 */
[----:B------:R-:W2:Y:S04]  /*0430*/  @P2 LDG.E R27, desc[UR8][R16.64] ;  /* 0x00000008101b2981 */ /* 0x000ea8000c1e1900 */
[----:B--2---:R4:W-:Y:S02]  /*0440*/  @P2 STS [R8], R27 ;  /* 0x0000001b08002388 */ /* 0x0049e40000000800 */
.L_x_4:
[----:B------:R-:W-:Y:S05]  /*0450*/  BSYNC.RECONVERGENT B1 ;  /* 0x0000000000017941 */ /* 0x000fea0003800200 */
.L_x_3:
[----:B--2---:R-:W3:Y:S01]  /*0460*/  LDS R16, [R5] ;  /* 0x0000000005107984 */ /* 0x004ee20000000800 */
[----:B------:R-:W-:Y:S05]  /*0470*/  WARPSYNC.ALL ;  /* 0x0000000000007948 */ /* 0x000fea0003800000 */
[----:B------:R-:W-:Y:S01]  /*0480*/  BSSY.RECONVERGENT B1, `(.L_x_5) ;  /* 0x0000007000017945 */ /* 0x000fe20003800200 */
[----:B---3--:R-:W-:Y:S01]  /*0490*/  IMAD R22, R16, R27, R22 ;  /* 0x0000001b10167224 */ /* 0x008fe200078e0216 */
[----:B------:R-:W-:Y:S06]  /*04a0*/  BAR.SYNC.DEFER_BLOCKING 0x0 ;  /* 0x0000000000007b1d */ /* 0x000fec0000010000 */
[----:B------:R-:W-:Y:S05]  /*04b0*/  @P0 BRA `(.L_x_6) ;  /* 0x00000000000c0947 */ /* 0x000fea0003800000 */
[----:B-1----:R-:W-:-:S06]  /*04c0*/  IMAD.WIDE.U32 R16, R9, 0x4, R14 ;  /* 0x0000000409107825 */ /* 0x002fcc00078e000e */
[----:B------:R-:W2:Y:S04]  /*04d0*/  LDG.E R16, desc[UR8][R16.64] ;  /* 0x0000000810107981 */ /* 0x000ea8000c1e1900 */
[----:B--2---:R2:W-:Y:S02]  /*04e0*/  STS [R5], R16 ;  /* 0x0000001005007388 */ /* 0x0045e40000000800 */
.L_x_6:
[----:B------:R-:W-:Y:S05]  /*04f0*/  BSYNC.RECONVERGENT B1 ;  /* 0x0000000000017941 */ /* 0x000fea0003800200 */
.L_x_5:
[----:B----4-:R3:W4:Y:S01]  /*0500*/  @P1 LDS R27, [R8] ;  /* 0x00000000081b1984 */ /* 0x0107220000000800 */
[----:B------:R-:W-:Y:S04]  /*0510*/  BSSY.RECONVERGENT B1, `(.L_x_7) ;  /* 0x000000d000017945 */ /* 0x000fe80003800200 */
[----:B------:R-:W-:Y:S05]  /*0520*/  @P1 BRA `(.L_x_8) ;  /* 0x00000000002c1947 */ /* 0x000fea0003800000 */
[----:B------:R-:W5:Y:S01]  /*0530*/  S2UR UR6, SR_CgaCtaId ;  /* 0x00000000000679c3 */ /* 0x000f620000008800 */
[----:B------:R-:W-:Y:S02]  /*0540*/  UMOV UR5, 0x400 ;  /* 0x0000040000057882 */ /* 0x000fe40000000000 */
[----:B-----5:R-:W-:-:S09]  /*0550*/  ULEA UR5, UR6, UR5, 0x18 ;  /* 0x0000000506057291 */ /* 0x020fd2000f8ec0ff */
[----:B--2---:R-:W2:Y:S02]  /*0560*/  LDS R16, [UR5+0x100] ;  /* 0x00010005ff107984 */ /* 0x004ea40008000800 */
[----:B--2---:R-:W-:-:S13]  /*0570*/  ISETP.NE.AND P2, PT, R16, 0x1, PT ;  /* 0x000000011000780c */ /* 0x004fda0003f45270 */
[----:B0-----:R-:W-:-:S05]  /*0580*/  @P2 IMAD.WIDE.U32 R18, R23, 0x4, R12 ;  /* 0x0000000417122825 */ /* 0x001fca00078e000c */
[----:B----4-:R-:W2:Y:S01]  /*0590*/  @P2 LDG.E R27, desc[UR8][R18.64] ;  /* 0x00000008121b2981 */ /* 0x010ea2000c1e1900 */
[----:B------:R-:W-:-:S03]  /*05a0*/  @!P2 IMAD.WIDE.U32 R16, R10, 0x4, R12 ;  /* 0x000000040a10a825 */ /* 0x000fc600078e000c */
[----:B--2---:R0:W-:Y:S04]  /*05b0*/  @P2 STS [R8], R27 ;  /* 0x0000001b08002388 */ /* 0x0041e80000000800 */
[----:B------:R-:W2:Y:S04]  /*05c0*/  @!P2 LDG.E R27, desc[UR8][R16.64] ;  /* 0x00000008101ba981 */ /* 0x000ea8000c1e1900 */
[----:B--2---:R0:W-:Y:S02]  /*05d0*/  @!P2 STS [R8], R27 ;  /* 0x0000001b0800a388 */ /* 0x0041e40000000800 */
.L_x_8:
[----:B------:R-:W-:Y:S05]  /*05e0*/  BSYNC.RECONVERGENT B1 ;  /* 0x0000000000017941 */ /* 0x000fea0003800200 */
.L_x_7:
[----:B--2---:R-:W4:Y:S01]  /*05f0*/  LDS R16, [R5] ;  /* 0x0000000005107984 */ /* 0x004f220000000800 */
[----:B------:R-:W-:Y:S01]  /*0600*/  BSSY.RECONVERGENT B1, `(.L_x_9) ;  /* 0x0000008000017945 */ /* 0x000fe20003800200 */
[----:B----4-:R-:W-:Y:S01]  /*0610*/  IMAD R22, R16, R27, R22 ;  /* 0x0000001b10167224 */ /* 0x010fe200078e0216 */
[----:B------:R-:W-:Y:S06]  /*0620*/  BAR.SYNC.DEFER_BLOCKING 0x0 ;  /* 0x0000000000007b1d */ /* 0x000fec0000010000 */
[----:B------:R-:W-:Y:S05]  /*0630*/  @P0 BRA `(.L_x_10) ;  /* 0x0000000000100947 */ /* 0x000fea0003800000 */
[----:B------:R-:W-:-:S05]  /*0640*/  IADD3 R17, PT, PT, R9, 0x1, RZ ;  /* 0x0000000109117810 */ /* 0x000fca0007ffe0ff */
[----:B-1----:R-:W-:-:S06]  /*0650*/  IMAD.WIDE.U32 R16, R17, 0x4, R14 ;  /* 0x0000000411107825 */ /* 0x002fcc00078e000e */
[----:B------:R-:W2:Y:S04]  /*0660*/  LDG.E R16, desc[UR8][R16.64] ;  /* 0x0000000810107981 */ /* 0x000ea8000c1e1900 */
[----:B--2---:R2:W-:Y:S02]  /*0670*/  STS [R5], R16 ;  /* 0x0000001005007388 */ /* 0x0045e40000000800 */
.L_x_10:
[----:B------:R-:W-:Y:S05]  /*0680*/  BSYNC.RECONVERGENT B1 ;  /* 0x0000000000017941 */ /* 0x000fea0003800200 */
.L_x_9:
[----:B0-----:R0:W4:Y:S01]  /*0690*/  @P1 LDS R27, [R8] ;  /* 0x00000000081b1984 */ /* 0x0011220000000800 */
[----:B------:R-:W-:Y:S04]  /*06a0*/  BSSY.RECONVERGENT B1, `(.L_x_11) ;  /* 0x000000e000017945 */ /* 0x000fe80003800200 */
[----:B------:R-:W-:Y:S05]  /*06b0*/  @P1 BRA `(.L_x_12) ;  /* 0x0000000000301947 */ /* 0x000fea0003800000 */
[----:B------:R-:W5:Y:S01]  /*06c0*/  S2UR UR6, SR_CgaCtaId ;  /* 0x00000000000679c3 */ /* 0x000f620000008800 */
[----:B------:R-:W-:Y:S02]  /*06d0*/  UMOV UR5, 0x400 ;  /* 0x0000040000057882 */ /* 0x000fe40000000000 */
[----:B-----5:R-:W-:-:S09]  /*06e0*/  ULEA UR5, UR6, UR5, 0x18 ;  /* 0x0000000506057291 */ /* 0x020fd2000f8ec0ff */
[----:B--2---:R-:W2:Y:S02]  /*06f0*/  LDS R16, [UR5+0x100] ;  /* 0x00010005ff107984 */ /* 0x004ea40008000800 */
[----:B--2---:R-:W-:-:S13]  /*0700*/  ISETP.NE.AND P2, PT, R16, 0x1, PT ;  /* 0x000000011000780c */ /* 0x004fda0003f45270 */
[----:B------:R-:W-:-:S05]  /*0710*/  @P2 IMAD.WIDE.U32 R18, R21, 0x4, R12 ;  /* 0x0000000415122825 */ /* 0x000fca00078e000c */
[----:B----4-:R-:W2:Y:S01]  /*0720*/  @P2 LDG.E R27, desc[UR8][R18.64] ;  /* 0x00000008121b2981 */ /* 0x010ea2000c1e1900 */
[----:B------:R-:W-:-:S04]  /*0730*/  @!P2 VIADD R17, R10, 0x1 ;  /* 0x000000010a11a836 */ /* 0x000fc80000000000 */
[----:B------:R-:W-:Y:S01]  /*0740*/  @!P2 IMAD.WIDE.U32 R16, R17, 0x4, R12 ;  /* 0x000000041110a825 */ /* 0x000fe200078e000c */
[----:B--2---:R2:W-:Y:S04]  /*0750*/  @P2 STS [R8], R27 ;  /* 0x0000001b08002388 */ /* 0x0045e80000000800 */
[----:B------:R-:W4:Y:S04]  /*0760*/  @!P2 LDG.E R27, desc[UR8][R16.64] ;  /* 0x00000008101ba981 */ /* 0x000f28000c1e1900 */
[----:B----4-:R2:W-:Y:S02]  /*0770*/  @!P2 STS [R8], R27 ;  /* 0x0000001b0800a388 */ /* 0x0105e40000000800 */
.L_x_12:
[----:B------:R-:W-:Y:S05]  /*0780*/  BSYNC.RECONVERGENT B1 ;  /* 0x0000000000017941 */ /* 0x000fea0003800200 */
.L_x_11:
[----:B------:R0:W0:Y:S01]  /*0790*/  LDS R18, [R5] ;  /* 0x0000000005127984 */ /* 0x0000220000000800 */
[----:B------:R-:W-:Y:S01]  /*07a0*/  BSSY.RECONVERGENT B1, `(.L_x_13) ;  /* 0x0000007000017945 */ /* 0x000fe20003800200 */
[----:B------:R-:W-:Y:S06]  /*07b0*/  BAR.SYNC.DEFER_BLOCKING 0x0 ;  /* 0x0000000000007b1d */ /* 0x000fec0000010000 */
[----:B------:R-:W-:Y:S05]  /*07c0*/  @P0 BRA `(.L_x_14) ;  /* 0x0000000000100947 */ /* 0x000fea0003800000 */
[----:B------:R-:W-:-:S05]  /*07d0*/  IADD3 R17, PT, PT, R9, 0x2, RZ ;  /* 0x0000000209117810 */ /* 0x000fca0007ffe0ff */
[----:B-12---:R-:W-:-:S06]  /*07e0*/  IMAD.WIDE.U32 R16, R17, 0x4, R14 ;  /* 0x0000000411107825 */ /* 0x006fcc00078e000e */
[----:B------:R-:W2:Y:S04]  /*07f0*/  LDG.E R16, desc[UR8][R16.64] ;  /* 0x0000000810107981 */ /* 0x000ea8000c1e1900 */
[----:B--2---:R1:W-:Y:S02]  /*0800*/  STS [R5], R16 ;  /* 0x0000001005007388 */ /* 0x0043e40000000800 */
.L_x_14:
[----:B------:R-:W-:Y:S05]  /*0810*/  BSYNC.RECONVERGENT B1 ;  /* 0x0000000000017941 */ /* 0x000fea0003800200 */
.L_x_13:
[----:B------:R1:W1:Y:S01]  /*0820*/  @P1 LDS R29, [R8] ;  /* 0x00000000081d1984 */ /* 0x0002620000000800 */
[----:B------:R-:W-:Y:S01]  /*0830*/  BSSY.RECONVERGENT B1, `(.L_x_15) ;  /* 0x000000f000017945 */ /* 0x000fe20003800200 */
[----:B0-2-4-:R-:W-:-:S03]  /*0840*/  IMAD R27, R18, R27, R22 ;  /* 0x0000001b121b7224 */ /* 0x015fc600078e0216 */
[----:B------:R-:W-:Y:S05]  /*0850*/  @P1 BRA `(.L_x_16) ;  /* 0x0000000000301947 */ /* 0x000fea0003800000 */
[----:B------:R-:W0:Y:S01]  /*0860*/  S2UR UR6, SR_CgaCtaId ;  /* 0x00000000000679c3 */ /* 0x000e220000008800 */
[----:B------:R-:W-:Y:S02]  /*0870*/  UMOV UR5, 0x400 ;  /* 0x0000040000057882 */ /* 0x000fe40000000000 */
[----:B0-----:R-:W-:-:S09]  /*0880*/  ULEA UR5, UR6, UR5, 0x18 ;  /* 0x0000000506057291 */ /* 0x001fd2000f8ec0ff */
[----:B-1----:R-:W0:Y:S02]  /*0890*/  LDS R16, [UR5+0x100] ;  /* 0x00010005ff107984 */ /* 0x002e240008000800 */
[----:B0-----:R-:W-:-:S13]  /*08a0*/  ISETP.NE.AND P1, PT, R16, 0x1, PT ;  /* 0x000000011000780c */ /* 0x001fda0003f25270 */
[----:B------:R-:W-:-:S05]  /*08b0*/  @P1 IMAD.WIDE.U32 R16, R11, 0x4, R12 ;  /* 0x000000040b101825 */ /* 0x000fca00078e000c */
[----:B------:R-:W2:Y:S01]  /*08c0*/  @P1 LDG.E R29, desc[UR8][R16.64] ;  /* 0x00000008101d1981 */ /* 0x000ea2000c1e1900 */
[----:B------:R-:W-:-:S05]  /*08d0*/  @!P1 IADD3 R19, PT, PT, R10, 0x2, RZ ;  /* 0x000000020a139810 */ /* 0x000fca0007ffe0ff */
[----:B------:R-:W-:Y:S01]  /*08e0*/  @!P1 IMAD.WIDE.U32 R18, R19, 0x4, R12 ;  /* 0x0000000413129825 */ /* 0x000fe200078e000c */
[----:B--2---:R0:W-:Y:S04]  /*08f0*/  @P1 STS [R8], R29 ;  /* 0x0000001d08001388 */ /* 0x0041e80000000800 */
[----:B------:R-:W2:Y:S04]  /*0900*/  @!P1 LDG.E R29, desc[UR8][R18.64] ;  /* 0x00000008121d9981 */ /* 0x000ea8000c1e1900 */
[----:B--2---:R0:W-:Y:S02]  /*0910*/  @!P1 STS [R8], R29 ;  /* 0x0000001d08009388 */ /* 0x0041e40000000800 */
.L_x_16:
[----:B------:R-:W-:Y:S05]  /*0920*/  BSYNC.RECONVERGENT B1 ;  /* 0x0000000000017941 */ /* 0x000fea0003800200 */
.L_x_15:
[----:B------:R-:W2:Y:S01]  /*0930*/  LDS R22, [R5] ;  /* 0x0000000005167984 */ /* 0x000ea20000000800 */
[----:B------:R-:W-:Y:S01]  /*0940*/  VIADD R20, R20, 0x4 ;  /* 0x0000000414147836 */ /* 0x000fe20000000000 */
[----:B-1----:R-:W-:Y:S01]  /*0950*/  MOV R16, UR12 ;  /* 0x0000000c00107c02 */ /* 0x002fe20008000f00 */
[----:B------:R-:W-:Y:S01]  /*0960*/  VIADD R10, R10, 0x4 ;  /* 0x000000040a0a7836 */ /* 0x000fe20000000000 */
[----:B------:R-:W-:Y:S01]  /*0970*/  IADD3 R9, PT, PT, R9, 0x4, RZ ;  /* 0x0000000409097810 */ /* 0x000fe20007ffe0ff */
[----:B------:R-:W-:Y:S01]  /*0980*/  BAR.SYNC.DEFER_BLOCKING 0x0 ;  /* 0x0000000000007b1d */ /* 0x000fe20000010000 */
[----:B------:R-:W-:Y:S01]  /*0990*/  ISETP.NE.AND P1, PT, R20, RZ, PT ;  /* 0x000000ff1400720c */ /* 0x000fe20003f25270 */
[C---:B------:R-:W-:Y:S01]  /*09a0*/  IMAD R23, R16.reuse, 0x4, R23 ;  /* 0x0000000410177824 */ /* 0x040fe200078e0217 */
[C---:B------:R-:W-:Y:S02]  /*09b0*/  LEA R11, R16.reuse, R11, 0x2 ;  /* 0x0000000b100b7211 */ /* 0x040fe400078e10ff */
[----:B------:R-:W-:-:S02]  /*09c0*/  LEA R21, R16, R21, 0x2 ;  /* 0x0000001510157211 */ /* 0x000fc400078e10ff */
[----:B------:R-:W-:Y:S01]  /*09d0*/  LEA R25, R16, R25, 0x2 ;  /* 0x0000001910197211 */ /* 0x000fe200078e10ff */
[----:B--2---:R-:W-:-:S06]  /*09e0*/  IMAD R22, R22, R29, R27 ;  /* 0x0000001d16167224 */ /* 0x004fcc00078e021b */
[----:B------:R-:W-:Y:S05]  /*09f0*/  @P1 BRA `(.L_x_17) ;  /* 0xfffffff800401947 */ /* 0x000fea000383ffff */
.L_x_2:
[----:B------:R-:W-:-:S13]  /*0a00*/  ISETP.NE.AND P0, PT, R6, RZ, PT ;  /* 0x000000ff0600720c */ /* 0x000fda0003f05270 */
[----:B------:R-:W-:Y:S05]  /*0a10*/  @!P0 BRA `(.L_x_1) ;  /* 0x0000000000988947 */ /* 0x000fea0003800000 */
[----:B------:R-:W1:Y:S01]  /*0a20*/  LDC.64 R10, c[0x0][0x398] ;  /* 0x0000e600ff0a7b82 */ /* 0x000e620000000a00 */
[----:B------:R-:W2:Y:S01]  /*0a30*/  LDCU UR5, c[0x0][0x384] ;  /* 0x00007080ff0577ac */ /* 0x000ea20008000800 */
[----:B------:R-:W-:Y:S01]  /*0a40*/  ISETP.NE.AND P0, PT, R0, RZ, PT ;  /* 0x000000ff0000720c */ /* 0x000fe20003f05270 */
[----:B------:R-:W-:Y:S01]  /*0a50*/  IMAD R15, R7, R16, R4 ;  /* 0x00000010070f7224 */ /* 0x000fe200078e0204 */
[----:B------:R-:W-:Y:S01]  /*0a60*/  IADD3 R0, PT, PT, -R6, RZ, RZ ;  /* 0x000000ff06007210 */ /* 0x000fe20007ffe1ff */
[--C-:B--2---:R-:W-:Y:S02]  /*0a70*/  IMAD R9, R4, UR5, R7.reuse ;  /* 0x0000000504097c24 */ /* 0x104fe4000f8e0207 */
[----:B------:R-:W-:-:S08]  /*0a80*/  IMAD R17, R3, UR5, R7 ;  /* 0x0000000503117c24 */ /* 0x000fd0000f8e0207 */
.L_x_20:
[----:B------:R-:W2:Y:S02]  /*0a90*/  @!P0 LDC.64 R6, c[0x0][0x390] ;  /* 0x0000e400ff068b82 */ /* 0x000ea40000000a00 */
[----:B--2---:R-:W-:-:S06]  /*0aa0*/  @!P0 IMAD.WIDE.U32 R6, R17, 0x4, R6 ;  /* 0x0000000411068825 */ /* 0x004fcc00078e0006 */
[----:B------:R-:W2:Y:S01]  /*0ab0*/  @!P0 LDG.E R6, desc[UR8][R6.64] ;  /* 0x0000000806068981 */ /* 0x000ea2000c1e1900 */
[----:B------:R-:W-:Y:S01]  /*0ac0*/  ISETP.NE.AND P1, PT, R2, RZ, PT ;  /* 0x000000ff0200720c */ /* 0x000fe20003f25270 */
[----:B------:R-:W-:Y:S02]  /*0ad0*/  BSSY.RECONVERGENT B1, `(.L_x_18) ;  /* 0x000000f000017945 */ /* 0x000fe40003800200 */
[----:B--2---:R2:W-:Y:S10]  /*0ae0*/  @!P0 STS [R5], R6 ;  /* 0x0000000605008388 */ /* 0x0045f40000000800 */
[----:B-1----:R2:W4:Y:S01]  /*0af0*/  @P1 LDS R19, [R8] ;  /* 0x0000000008131984 */ /* 0x0025220000000800 */
[----:B------:R-:W-:Y:S05]  /*0b00*/  @P1 BRA `(.L_x_19) ;  /* 0x00000000002c1947 */ /* 0x000fea0003800000 */
[----:B------:R-:W5:Y:S01]  /*0b10*/  S2UR UR6, SR_CgaCtaId ;  /* 0x00000000000679c3 */ /* 0x000f620000008800 */
[----:B------:R-:W-:Y:S02]  /*0b20*/  UMOV UR5, 0x400 ;  /* 0x0000040000057882 */ /* 0x000fe40000000000 */
[----:B-----5:R-:W-:-:S09]  /*0b30*/  ULEA UR5, UR6, UR5, 0x18 ;  /* 0x0000000506057291 */ /* 0x020fd2000f8ec0ff */
[----:B--2---:R-:W2:Y:S02]  /*0b40*/  LDS R6, [UR5+0x100] ;  /* 0x00010005ff067984 */ /* 0x004ea40008000800 */
[----:B--2---:R-:W-:-:S13]  /*0b50*/  ISETP.NE.AND P1, PT, R6, 0x1, PT ;  /* 0x000000010600780c */ /* 0x004fda0003f25270 */
[----:B-1----:R-:W-:-:S05]  /*0b60*/  @P1 IMAD.WIDE.U32 R6, R15, 0x4, R10 ;  /* 0x000000040f061825 */ /* 0x002fca00078e000a */
[----:B----4-:R-:W2:Y:S01]  /*0b70*/  @P1 LDG.E R19, desc[UR8][R6.64] ;  /* 0x0000000806131981 */ /* 0x010ea2000c1e1900 */
[----:B------:R-:W-:-:S03]  /*0b80*/  @!P1 IMAD.WIDE.U32 R12, R9, 0x4, R10 ;  /* 0x00000004090c9825 */ /* 0x000fc600078e000a */
[----:B--2---:R1:W-:Y:S04]  /*0b90*/  @P1 STS [R8], R19 ;  /* 0x0000001308001388 */ /* 0x0043e80000000800 */
[----:B------:R-:W2:Y:S04]  /*0ba0*/  @!P1 LDG.E R19, desc[UR8][R12.64] ;  /* 0x000000080c139981 */ /* 0x000ea8000c1e1900 */
[----:B--2---:R1:W-:Y:S02]  /*0bb0*/  @!P1 STS [R8], R19 ;  /* 0x0000001308009388 */ /* 0x0043e40000000800 */
.L_x_19:
[----:B------:R-:W-:Y:S05]  /*0bc0*/  BSYNC.RECONVERGENT B1 ;  /* 0x0000000000017941 */ /* 0x000fea0003800200 */
.L_x_18:
[----:B--2---:R-:W4:Y:S01]  /*0bd0*/  LDS R6, [R5] ;  /* 0x0000000005067984 */ /* 0x004f220000000800 */
[----:B------:R-:W-:Y:S01]  /*0be0*/  VIADD R0, R0, 0x1 ;  /* 0x0000000100007836 */ /* 0x000fe20000000000 */
[----:B------:R-:W-:Y:S05]  /*0bf0*/  WARPSYNC.ALL ;  /* 0x0000000000007948 */ /* 0x000fea0003800000 */
[----:B------:R-:W-:Y:S01]  /*0c00*/  BAR.SYNC.DEFER_BLOCKING 0x0 ;  /* 0x0000000000007b1d */ /* 0x000fe20000010000 */
[----:B------:R-:W-:Y:S01]  /*0c10*/  ISETP.NE.AND P1, PT, R0, RZ, PT ;  /* 0x000000ff0000720c */ /* 0x000fe20003f25270 */
[----:B------:R-:W-:Y:S01]  /*0c20*/  VIADD R9, R9, 0x1 ;  /* 0x0000000109097836 */ /* 0x000fe20000000000 */
[----:B------:R-:W-:-:S02]  /*0c30*/  MOV R16, UR13 ;  /* 0x0000000d00107c02 */ /* 0x000fc40008000f00 */
[----:B------:R-:W-:Y:S02]  /*0c40*/  IADD3 R17, PT, PT, R17, 0x1, RZ ;  /* 0x0000000111117810 */ /* 0x000fe40007ffe0ff */
[----:B------:R-:W-:Y:S01]  /*0c50*/  IADD3 R15, PT, PT, R15, R16, RZ ;  /* 0x000000100f0f7210 */ /* 0x000fe20007ffe0ff */
[----:B----4-:R-:W-:-:S06]  /*0c60*/  IMAD R22, R6, R19, R22 ;  /* 0x0000001306167224 */ /* 0x010fcc00078e0216 */
[----:B------:R-:W-:Y:S05]  /*0c70*/  @P1 BRA `(.L_x_20) ;  /* 0xfffffffc00841947 */ /* 0x000fea000383ffff */
.L_x_1:
[----:B------:R-:W-:Y:S05]  /*0c80*/  BSYNC B0 ;  /* 0x0000000000007941 */ /* 0x000fea0003800000 */
.L_x_0:
[----:B------:R-:W2:Y:S01]  /*0c90*/  LDC.64 R6, c[0x0][0x3a0] ;  /* 0x0000e800ff067b82 */ /* 0x000ea20000000a00 */
[----:B------:R-:W-:-:S04]  /*0ca0*/  IMAD R3, R3, R16, R4 ;  /* 0x0000001003037224 */ /* 0x000fc800078e0204 */
[----:B--2---:R-:W-:-:S05]  /*0cb0*/  IMAD.WIDE R2, R3, 0x4, R6 ;  /* 0x0000000403027825 */ /* 0x004fca00078e0206 */
[----:B------:R-:W2:Y:S02]  /*0cc0*/  LDG.E R5, desc[UR8][R2.64] ;  /* 0x0000000802057981 */ /* 0x000ea4000c1e1900 */
[----:B--2---:R-:W-:-:S05]  /*0cd0*/  IADD3 R5, PT, PT, R5, R22, RZ ;  /* 0x0000001605057210 */ /* 0x004fca0007ffe0ff */
[----:B------:R-:W-:Y:S01]  /*0ce0*/  STG.E desc[UR8][R2.64], R5 ;  /* 0x0000000502007986 */ /* 0x000fe2000c101908 */
[----:B------:R-:W-:Y:S05]  /*0cf0*/  EXIT ;  /* 0x000000000000794d */ /* 0x000fea0003800000 */
.L_x_21:
[----:B------:R-:W-:-:S00]  /*0d00*/  BRA `(.L_x_21) ;  /* 0xfffffffc00fc7947 */ /* 0x000fc0000383ffff */
[----:B------:R-:W-:-:S00]  /*0d10*/  NOP ;  /* 0x0000000000007918 */ /* 0x000fc00000000000 */
        /* <DEDUP_REMOVED lines=14> */
.L_x_22:


//--------------------- .nv.shared._Z20matrixMultiplicationiiiPiS_S_i --------------------------
	.section	.nv.shared._Z20matrixMultiplicationiiiPiS_S_i,"aw",@nobits
	.sectionflags	@""
	.align	4
.nv.shared._Z20matrixMultiplicationiiiPiS_S_i:
	.zero		1284


//--------------------- .nv.shared.reserved.0     --------------------------
	.section	.nv.shared.reserved.0,"aw",@nobits
	.weak		__nv_reservedSMEM_offset_0_alias
	.size		__nv_reservedSMEM_offset_0_alias, 0, 64
	.other		__nv_reservedSMEM_offset_0_alias,@"STO_CUDA_RESERVED_SHARED STV_DEFAULT"
__nv_reservedSMEM_offset_0_alias:
	.zero		0
	.zero		64


//--------------------- .nv.constant0._Z20matrixMultiplicationiiiPiS_S_i --------------------------
	.section	.nv.constant0._Z20matrixMultiplicationiiiPiS_S_i,"a",@progbits
	.sectionflags	@""
	.align	4
.nv.constant0._Z20matrixMultiplicationiiiPiS_S_i:
	.zero		940


//--------------------- SYMBOLS --------------------------

	.type		.nv.reservedSmem.offset0,@object
	.size		.nv.reservedSmem.offset0,0x4
	.type		.nv.reservedSmem.cap,@object
	.size		.nv.reservedSmem.cap,0x4
